//
// Generated by NVIDIA NVVM Compiler
//
// Compiler Build ID: CL-36424714
// Cuda compilation tools, release 13.0, V13.0.88
// Based on NVVM 20.0.0
//

.version 9.0
.target sm_100
.address_size 64

	// .globl	_Z12minAbsKernelPfiS_
.extern .shared .align 16 .b8 sdata[];

.visible .entry _Z12minAbsKernelPfiS_(
	.param .u64 .ptr .align 1 _Z12minAbsKernelPfiS__param_0,
	.param .u32 _Z12minAbsKernelPfiS__param_1,
	.param .u64 .ptr .align 1 _Z12minAbsKernelPfiS__param_2
)
{
	.reg .pred 	%p<7>;
	.reg .b32 	%r<19>;
	.reg .b32 	%f<14>;
	.reg .b64 	%rd<9>;

	ld.param.u64 	%rd2, [_Z12minAbsKernelPfiS__param_0];
	ld.param.u32 	%r11, [_Z12minAbsKernelPfiS__param_1];
	ld.param.u64 	%rd3, [_Z12minAbsKernelPfiS__param_2];
	mov.u32 	%r1, %tid.x;
	mov.u32 	%r2, %ctaid.x;
	mov.u32 	%r18, %ntid.x;
	mad.lo.s32 	%r17, %r2, %r18, %r1;
	setp.ge.u32 	%p1, %r17, %r11;
	mov.f32 	%f13, 0f7F7FFFFF;
	@%p1 bra 	$L__BB0_3;
	mov.u32 	%r12, %nctaid.x;
	mul.lo.s32 	%r5, %r18, %r12;
	cvta.to.global.u64 	%rd1, %rd2;
	mov.f32 	%f13, 0f7F7FFFFF;
$L__BB0_2:
	mul.wide.u32 	%rd4, %r17, 4;
	add.s64 	%rd5, %rd1, %rd4;
	ld.global.f32 	%f6, [%rd5];
	abs.f32 	%f7, %f6;
	min.f32 	%f13, %f13, %f7;
	add.s32 	%r17, %r17, %r5;
	setp.lt.u32 	%p2, %r17, %r11;
	@%p2 bra 	$L__BB0_2;
$L__BB0_3:
	shl.b32 	%r13, %r1, 2;
	mov.u32 	%r14, sdata;
	add.s32 	%r8, %r14, %r13;
	st.shared.f32 	[%r8], %f13;
	bar.sync 	0;
	setp.lt.u32 	%p3, %r18, 2;
	@%p3 bra 	$L__BB0_7;
$L__BB0_4:
	shr.u32 	%r10, %r18, 1;
	setp.ge.u32 	%p4, %r1, %r10;
	@%p4 bra 	$L__BB0_6;
	ld.shared.f32 	%f8, [%r8];
	shl.b32 	%r15, %r10, 2;
	add.s32 	%r16, %r8, %r15;
	ld.shared.f32 	%f9, [%r16];
	min.f32 	%f10, %f8, %f9;
	st.shared.f32 	[%r8], %f10;
$L__BB0_6:
	bar.sync 	0;
	setp.gt.u32 	%p5, %r18, 3;
	mov.u32 	%r18, %r10;
	@%p5 bra 	$L__BB0_4;
$L__BB0_7:
	setp.ne.s32 	%p6, %r1, 0;
	@%p6 bra 	$L__BB0_9;
	ld.shared.f32 	%f11, [sdata];
	cvta.to.global.u64 	%rd6, %rd3;
	mul.wide.u32 	%rd7, %r2, 4;
	add.s64 	%rd8, %rd6, %rd7;
	st.global.f32 	[%rd8], %f11;
$L__BB0_9:
	ret;

}


// ===== COMPILED SASS (sm_100) =====

	.target	sm_100

	.elftype	@"ET_EXEC"


//--------------------- .note.nv.tkinfo           --------------------------
	.section	.note.nv.tkinfo,"",@"SHT_NOTE"
	.sectionflags	@"SHF_NOTE_NV_TKINFO"
	.tkinfo
        /*0018*/ 	.word	0x00000002
        /*0030*/ 	.string	""
        /*0030*/ 	.string	"ptxas"
        /*0030*/ 	.string	"Cuda compilation tools, release 13.0, V13.0.88"
        /*0030*/ 	.string	"Build cuda_13.0.r13.0/compiler.36424714_0"
        /*0030*/ 	.string	"-arch sm_100 -m 64 "



//--------------------- .note.nv.cuinfo           --------------------------
	.section	.note.nv.cuinfo,"",@"SHT_NOTE"
	.sectionflags	@"SHF_NOTE_NV_CUINFO"
        /*0018*/ 	.short	0x0002
        /*001a*/ 	.short	0x0064
        /*001c*/ 	.short	0x0082
	.zero		2


//--------------------- .nv.info                  --------------------------
	.section	.nv.info,"",@"SHT_CUDA_INFO"
	.align	4


	//----- nvinfo : EIATTR_REGCOUNT
	.align		4
        /*0000*/ 	.byte	0x04, 0x2f
        /*0002*/ 	.short	(.L_1 - .L_0)
	.align		4
.L_0:
        /*0004*/ 	.word	index@(_Z12minAbsKernelPfiS_)
        /*0008*/ 	.word	0x0000000e


	//----- nvinfo : EIATTR_FRAME_SIZE
	.align		4
.L_1:
        /*000c*/ 	.byte	0x04, 0x11
        /*000e*/ 	.short	(.L_3 - .L_2)
	.align		4
.L_2:
        /*0010*/ 	.word	index@(_Z12minAbsKernelPfiS_)
        /*0014*/ 	.word	0x00000000


	//----- nvinfo : EIATTR_MIN_STACK_SIZE
	.align		4
.L_3:
        /*0018*/ 	.byte	0x04, 0x12
        /*001a*/ 	.short	(.L_5 - .L_4)
	.align		4
.L_4:
        /*001c*/ 	.word	index@(_Z12minAbsKernelPfiS_)
        /*0020*/ 	.word	0x00000000
.L_5:


//--------------------- .nv.compat                --------------------------
	.section	.nv.compat,"",@"SHT_CUDA_COMPAT_INFO"
	.align	4
        /*0000*/ 	.byte	0x02, 0x09, 0x00, 0x00, 0x02, 0x02, 0x01, 0x00, 0x02, 0x05, 0x05, 0x00, 0x03, 0x07, 0x01, 0x01
        /*0010*/ 	.byte	0x02, 0x03, 0x00, 0x00, 0x02, 0x06, 0x01, 0x00, 0x04, 0x0b, 0x08, 0x00, 0x09, 0x00, 0x00, 0x00
        /*0020*/ 	.byte	0x00, 0x00, 0x00, 0x00


//--------------------- .nv.info._Z12minAbsKernelPfiS_ --------------------------
	.section	.nv.info._Z12minAbsKernelPfiS_,"",@"SHT_CUDA_INFO"
	.sectionflags	@""
	.align	4


	//----- nvinfo : EIATTR_CUDA_API_VERSION
	.align		4
        /*0000*/ 	.byte	0x04, 0x37
        /*0002*/ 	.short	(.L_7 - .L_6)
.L_6:
        /*0004*/ 	.word	0x00000082


	//----- nvinfo : EIATTR_KPARAM_INFO
	.align		4
.L_7:
        /*0008*/ 	.byte	0x04, 0x17
        /*000a*/ 	.short	(.L_9 - .L_8)
.L_8:
        /*000c*/ 	.word	0x00000000
        /*0010*/ 	.short	0x0002
        /*0012*/ 	.short	0x0010
        /*0014*/ 	.byte	0x00, 0xf5, 0x21, 0x00


	//----- nvinfo : EIATTR_KPARAM_INFO
	.align		4
.L_9:
        /*0018*/ 	.byte	0x04, 0x17
        /*001a*/ 	.short	(.L_11 - .L_10)
.L_10:
        /*001c*/ 	.word	0x00000000
        /*0020*/ 	.short	0x0001
        /*0022*/ 	.short	0x0008
        /*0024*/ 	.byte	0x00, 0xf0, 0x11, 0x00


	//----- nvinfo : EIATTR_KPARAM_INFO
	.align		4
.L_11:
        /*0028*/ 	.byte	0x04, 0x17
        /*002a*/ 	.short	(.L_13 - .L_12)
.L_12:
        /*002c*/ 	.word	0x00000000
        /*0030*/ 	.short	0x0000
        /*0032*/ 	.short	0x0000
        /*0034*/ 	.byte	0x00, 0xf5, 0x21, 0x00


	//----- nvinfo : EIATTR_SPARSE_MMA_MASK
	.align		4
.L_13:
        /*0038*/ 	.byte	0x03, 0x50
        /*003a*/ 	.short	0x0000


	//----- nvinfo : EIATTR_MAXREG_COUNT
	.align		4
        /*003c*/ 	.byte	0x03, 0x1b
        /*003e*/ 	.short	0x00ff


	//----- nvinfo : EIATTR_NUM_BARRIERS
	.align		4
        /*0040*/ 	.byte	0x02, 0x4c
        /*0042*/ 	.byte	0x01
	.zero		1


	//----- nvinfo : EIATTR_MERCURY_ISA_VERSION
	.align		4
        /*0044*/ 	.byte	0x03, 0x5f
        /*0046*/ 	.short	0x0101


	//----- nvinfo : EIATTR_VRC_CTA_INIT_COUNT
	.align		4
        /*0048*/ 	.byte	0x02, 0x4a
	.zero		1
	.zero		1


	//----- nvinfo : EIATTR_EXIT_INSTR_OFFSETS
	.align		4
        /*004c*/ 	.byte	0x04, 0x1c
        /*004e*/ 	.short	(.L_15 - .L_14)


	//   ....[0]....
.L_14:
        /*0050*/ 	.word	0x000002b0


	//   ....[1]....
        /*0054*/ 	.word	0x00000330


	//----- nvinfo : EIATTR_CRS_STACK_SIZE
	.align		4
.L_15:
        /*0058*/ 	.byte	0x04, 0x1e
        /*005a*/ 	.short	(.L_17 - .L_16)
.L_16:
        /*005c*/ 	.word	0x00000000


	//----- nvinfo : EIATTR_CBANK_PARAM_SIZE
	.align		4
.L_17:
        /*0060*/ 	.byte	0x03, 0x19
        /*0062*/ 	.short	0x0018


	//----- nvinfo : EIATTR_PARAM_CBANK
	.align		4
        /*0064*/ 	.byte	0x04, 0x0a
        /*0066*/ 	.short	(.L_19 - .L_18)
	.align		4
.L_18:
        /*0068*/ 	.word	index@(.nv.constant0._Z12minAbsKernelPfiS_)
        /*006c*/ 	.short	0x0380
        /*006e*/ 	.short	0x0018


	//----- nvinfo : EIATTR_SW_WAR
	.align		4
.L_19:
        /*0070*/ 	.byte	0x04, 0x36
        /*0072*/ 	.short	(.L_21 - .L_20)
.L_20:
        /*0074*/ 	.word	0x00000008
.L_21:


//--------------------- .nv.callgraph             --------------------------
	.section	.nv.callgraph,"",@"SHT_CUDA_CALLGRAPH"
	.align	4
	.sectionentsize	8
	.align		4
        /*0000*/ 	.word	0x00000000
	.align		4
        /*0004*/ 	.word	0xffffffff
	.align		4
        /*0008*/ 	.word	0x00000000
	.align		4
        /*000c*/ 	.word	0xfffffffe
	.align		4
        /*0010*/ 	.word	0x00000000
	.align		4
        /*0014*/ 	.word	0xfffffffd
	.align		4
        /*0018*/ 	.word	0x00000000
	.align		4
        /*001c*/ 	.word	0xfffffffc


//--------------------- .text._Z12minAbsKernelPfiS_ --------------------------
	.section	.text._Z12minAbsKernelPfiS_,"ax",@progbits
	.align	128
        .global         _Z12minAbsKernelPfiS_
        .type           _Z12minAbsKernelPfiS_,@function
        .size           _Z12minAbsKernelPfiS_,(.L_x_6 - _Z12minAbsKernelPfiS_)
        .other          _Z12minAbsKernelPfiS_,@"STO_CUDA_ENTRY STV_DEFAULT"
_Z12minAbsKernelPfiS_:
.text._Z12minAbsKernelPfiS_:
[----:B------:R-:W-:Y:S01]  /*0000*/  LDC R1, c[0x0][0x37c] ;  /* 0x0000df00ff017b82 */ /* 0x000fe20000000800 */
[----:B------:R-:W0:Y:S01]  /*0010*/  S2R R8, SR_TID.X ;  /* 0x0000000000087919 */ /* 0x000e220000002100 */
[----:B------:R-:W1:Y:S01]  /*0020*/  LDCU UR4, c[0x0][0x360] ;  /* 0x00006c00ff0477ac */ /* 0x000e620008000800 */
[----:B------:R-:W-:Y:S01]  /*0030*/  BSSY.RECONVERGENT B0, `(.L_x_0) ;  /* 0x0000013000007945 */ /* 0x000fe20003800200 */
[----:B------:R-:W-:Y:S01]  /*0040*/  IMAD.MOV.U32 R7, RZ, RZ, 0x7f7fffff ;  /* 0x7f7fffffff077424 */ /* 0x000fe200078e00ff */
[----:B------:R-:W0:Y:S01]  /*0050*/  S2R R9, SR_CTAID.X ;  /* 0x0000000000097919 */ /* 0x000e220000002500 */
[----:B------:R-:W2:Y:S01]  /*0060*/  LDCU UR5, c[0x0][0x388] ;  /* 0x00007100ff0577ac */ /* 0x000ea20008000800 */
[----:B------:R-:W3:Y:S01]  /*0070*/  LDCU.64 UR6, c[0x0][0x358] ;  /* 0x00006b00ff0677ac */ /* 0x000ee20008000a00 */
[----:B-1----:R-:W-:Y:S02]  /*0080*/  IMAD.U32 R6, RZ, RZ, UR4 ;  /* 0x00000004ff067e24 */ /* 0x002fe4000f8e00ff */
[----:B0-----:R-:W-:-:S05]  /*0090*/  IMAD R0, R9, UR4, R8 ;  /* 0x0000000409007c24 */ /* 0x001fca000f8e0208 */
[----:B--2---:R-:W-:-:S13]  /*00a0*/  ISETP.GE.U32.AND P0, PT, R0, UR5, PT ;  /* 0x0000000500007c0c */ /* 0x004fda000bf06070 */
[----:B---3--:R-:W-:Y:S05]  /*00b0*/  @P0 BRA `(.L_x_1) ;  /* 0x0000000000280947 */ /* 0x008fea0003800000 */
[----:B------:R-:W0:Y:S01]  /*00c0*/  LDC.64 R4, c[0x0][0x380] ;  /* 0x0000e000ff047b82 */ /* 0x000e220000000a00 */
[----:B------:R-:W1:Y:S01]  /*00d0*/  LDCU UR4, c[0x0][0x370] ;  /* 0x00006e00ff0477ac */ /* 0x000e620008000800 */
[----:B------:R-:W-:Y:S02]  /*00e0*/  IMAD.MOV.U32 R7, RZ, RZ, 0x7f7fffff ;  /* 0x7f7fffffff077424 */ /* 0x000fe400078e00ff */
[----:B-1----:R-:W-:-:S07]  /*00f0*/  IMAD R11, R6, UR4, RZ ;  /* 0x00000004060b7c24 */ /* 0x002fce000f8e02ff */
.L_x_2:
[----:B0-----:R-:W-:-:S06]  /*0100*/  IMAD.WIDE.U32 R2, R0, 0x4, R4 ;  /* 0x0000000400027825 */ /* 0x001fcc00078e0004 */
[----:B------:R-:W2:Y:S01]  /*0110*/  LDG.E R2, desc[UR6][R2.64] ;  /* 0x0000000602027981 */ /* 0x000ea2000c1e1900 */
[----:B------:R-:W-:-:S05]  /*0120*/  IMAD.IADD R0, R11, 0x1, R0 ;  /* 0x000000010b007824 */ /* 0x000fca00078e0200 */
[----:B------:R-:W-:Y:S02]  /*0130*/  ISETP.GE.U32.AND P0, PT, R0, UR5, PT ;  /* 0x0000000500007c0c */ /* 0x000fe4000bf06070 */
[----:B--2---:R-:W-:-:S11]  /*0140*/  FMNMX R7, |R2|, R7, PT ;  /* 0x0000000702077209 */ /* 0x004fd60003800200 */
[----:B------:R-:W-:Y:S05]  /*0150*/  @!P0 BRA `(.L_x_2) ;  /* 0xfffffffc00e88947 */ /* 0x000fea000383ffff */
.L_x_1:
[----:B------:R-:W-:Y:S05]  /*0160*/  BSYNC.RECONVERGENT B0 ;  /* 0x0000000000007941 */ /* 0x000fea0003800200 */
.L_x_0:
[----:B------:R-:W0:Y:S01]  /*0170*/  S2UR UR5, SR_CgaCtaId ;  /* 0x00000000000579c3 */ /* 0x000e220000008800 */
[----:B------:R-:W-:Y:S01]  /*0180*/  UMOV UR4, 0x400 ;  /* 0x0000040000047882 */ /* 0x000fe20000000000 */
[----:B------:R-:W-:Y:S02]  /*0190*/  ISETP.GE.U32.AND P1, PT, R6, 0x2, PT ;  /* 0x000000020600780c */ /* 0x000fe40003f26070 */
[----:B------:R-:W-:Y:S01]  /*01a0*/  ISETP.NE.AND P0, PT, R8, RZ, PT ;  /* 0x000000ff0800720c */ /* 0x000fe20003f05270 */
[----:B0-----:R-:W-:-:S06]  /*01b0*/  ULEA UR4, UR5, UR4, 0x18 ;  /* 0x0000000405047291 */ /* 0x001fcc000f8ec0ff */
[----:B------:R-:W-:-:S05]  /*01c0*/  LEA R0, R8, UR4, 0x2 ;  /* 0x0000000408007c11 */ /* 0x000fca000f8e10ff */
[----:B------:R0:W-:Y:S01]  /*01d0*/  STS [R0], R7 ;  /* 0x0000000700007388 */ /* 0x0001e20000000800 */
[----:B------:R-:W-:Y:S06]  /*01e0*/  BAR.SYNC.DEFER_BLOCKING 0x0 ;  /* 0x0000000000007b1d */ /* 0x000fec0000010000 */
[----:B------:R-:W-:Y:S05]  /*01f0*/  @!P1 BRA `(.L_x_3) ;  /* 0x00000000002c9947 */ /* 0x000fea0003800000 */
.L_x_4:
[----:B0-----:R-:W-:-:S04]  /*0200*/  SHF.R.U32.HI R7, RZ, 0x1, R6 ;  /* 0x00000001ff077819 */ /* 0x001fc80000011606 */
[----:B------:R-:W-:-:S13]  /*0210*/  ISETP.GE.U32.AND P1, PT, R8, R7, PT ;  /* 0x000000070800720c */ /* 0x000fda0003f26070 */
[----:B------:R-:W-:Y:S01]  /*0220*/  @!P1 IMAD R3, R7, 0x4, R0 ;  /* 0x0000000407039824 */ /* 0x000fe200078e0200 */
[----:B------:R-:W-:Y:S05]  /*0230*/  @!P1 LDS R2, [R0] ;  /* 0x0000000000029984 */ /* 0x000fea0000000800 */
[----:B------:R-:W0:Y:S02]  /*0240*/  @!P1 LDS R3, [R3] ;  /* 0x0000000003039984 */ /* 0x000e240000000800 */
[----:B0-----:R-:W-:-:S05]  /*0250*/  @!P1 FMNMX R5, R2, R3, PT ;  /* 0x0000000302059209 */ /* 0x001fca0003800000 */
[----:B------:R1:W-:Y:S01]  /*0260*/  @!P1 STS [R0], R5 ;  /* 0x0000000500009388 */ /* 0x0003e20000000800 */
[----:B------:R-:W-:Y:S01]  /*0270*/  BAR.SYNC.DEFER_BLOCKING 0x0 ;  /* 0x0000000000007b1d */ /* 0x000fe20000010000 */
[----:B------:R-:W-:Y:S01]  /*0280*/  ISETP.GT.U32.AND P1, PT, R6, 0x3, PT ;  /* 0x000000030600780c */ /* 0x000fe20003f24070 */
[----:B------:R-:W-:-:S12]  /*0290*/  IMAD.MOV.U32 R6, RZ, RZ, R7 ;  /* 0x000000ffff067224 */ /* 0x000fd800078e0007 */
[----:B-1----:R-:W-:Y:S05]  /*02a0*/  @P1 BRA `(.L_x_4) ;  /* 0xfffffffc00d41947 */ /* 0x002fea000383ffff */
.L_x_3:
[----:B------:R-:W-:Y:S05]  /*02b0*/  @P0 EXIT ;  /* 0x000000000000094d */ /* 0x000fea0003800000 */
[----:B------:R-:W1:Y:S01]  /*02c0*/  S2UR UR5, SR_CgaCtaId ;  /* 0x00000000000579c3 */ /* 0x000e620000008800 */
[----:B------:R-:W-:-:S07]  /*02d0*/  UMOV UR4, 0x400 ;  /* 0x0000040000047882 */ /* 0x000fce0000000000 */
[----:B------:R-:W2:Y:S01]  /*02e0*/  LDC.64 R2, c[0x0][0x390] ;  /* 0x0000e400ff027b82 */ /* 0x000ea20000000a00 */
[----:B-1----:R-:W-:Y:S01]  /*02f0*/  ULEA UR4, UR5, UR4, 0x18 ;  /* 0x0000000405047291 */ /* 0x002fe2000f8ec0ff */
[----:B--2---:R-:W-:-:S08]  /*0300*/  IMAD.WIDE.U32 R2, R9, 0x4, R2 ;  /* 0x0000000409027825 */ /* 0x004fd000078e0002 */
[----:B------:R-:W1:Y:S04]  /*0310*/  LDS R5, [UR4] ;  /* 0x00000004ff057984 */ /* 0x000e680008000800 */
[----:B-1----:R-:W-:Y:S01]  /*0320*/  STG.E desc[UR6][R2.64], R5 ;  /* 0x0000000502007986 */ /* 0x002fe2000c101906 */
[----:B------:R-:W-:Y:S05]  /*0330*/  EXIT ;  /* 0x000000000000794d */ /* 0x000fea0003800000 */
.L_x_5:
[----:B------:R-:W-:-:S00]  /*0340*/  BRA `(.L_x_5) ;  /* 0xfffffffc00fc7947 */ /* 0x000fc0000383ffff */
[----:B------:R-:W-:-:S00]  /*0350*/  NOP ;  /* 0x0000000000007918 */ /* 0x000fc00000000000 */
        /* <DEDUP_REMOVED lines=10> */
.L_x_6:


//--------------------- .nv.shared._Z12minAbsKernelPfiS_ --------------------------
	.section	.nv.shared._Z12minAbsKernelPfiS_,"aw",@nobits
	.sectionflags	@""
	.align	16
	.zero		1024


//--------------------- .nv.shared.reserved.0     --------------------------
	.section	.nv.shared.reserved.0,"aw",@nobits
	.weak		__nv_reservedSMEM_offset_0_alias
	.size		__nv_reservedSMEM_offset_0_alias, 0, 64
	.other		__nv_reservedSMEM_offset_0_alias,@"STO_CUDA_RESERVED_SHARED STV_DEFAULT"
__nv_reservedSMEM_offset_0_alias:
	.zero		0
	.zero		64


//--------------------- .nv.constant0._Z12minAbsKernelPfiS_ --------------------------
	.section	.nv.constant0._Z12minAbsKernelPfiS_,"a",@progbits
	.sectionflags	@""
	.align	4
.nv.constant0._Z12minAbsKernelPfiS_:
	.zero		920


//--------------------- SYMBOLS --------------------------

	.type		.nv.reservedSmem.offset0,@object
	.size		.nv.reservedSmem.offset0,0x4
	.type		.nv.reservedSmem.cap,@object
	.size		.nv.reservedSmem.cap,0x4
